	.headerflags	@"EF_CUDA_TEXMODE_UNIFIED EF_CUDA_64BIT_ADDRESS EF_CUDA_ACCELERATORS EF_CUDA_SM90 EF_CUDA_VIRTUAL_SM(EF_CUDA_SM90)"
	.elftype	@"ET_EXEC"


//--------------------- .nv.info                  --------------------------
	.section	.nv.info,"",@"SHT_CUDA_INFO"
	.align	4


	//----- nvinfo : EIATTR_REGCOUNT
	.align		4
        /*0000*/ 	.byte	0x04, 0x2f
        /*0002*/ 	.short	(.L_1 - .L_0)
	.align		4
.L_0:
        /*0004*/ 	.word	index@(triton_poi_fused_clone_0)
        /*0008*/ 	.word	0x00000013


	//----- nvinfo : EIATTR_MIN_STACK_SIZE
	.align		4
.L_1:
        /*000c*/ 	.byte	0x04, 0x12
        /*000e*/ 	.short	(.L_3 - .L_2)
	.align		4
.L_2:
        /*0010*/ 	.word	index@(triton_poi_fused_clone_0)
        /*0014*/ 	.word	0x00000000


	//----- nvinfo : EIATTR_FRAME_SIZE
	.align		4
.L_3:
        /*0018*/ 	.byte	0x04, 0x11
        /*001a*/ 	.short	(.L_5 - .L_4)
	.align		4
.L_4:
        /*001c*/ 	.word	index@(triton_poi_fused_clone_0)
        /*0020*/ 	.word	0x00000000


	//----- nvinfo : EIATTR_MIN_STACK_SIZE
	.align		4
.L_5:
        /*0024*/ 	.byte	0x04, 0x12
        /*0026*/ 	.short	(.L_7 - .L_6)
	.align		4
.L_6:
        /*0028*/ 	.word	index@(triton_poi_fused_clone_0)
        /*002c*/ 	.word	0x00000000
.L_7:


//--------------------- .nv.info.triton_poi_fused_clone_0 --------------------------
	.section	.nv.info.triton_poi_fused_clone_0,"",@"SHT_CUDA_INFO"
	.sectionflags	@""
	.align	4


	//----- nvinfo : EIATTR_CUDA_API_VERSION
	.align		4
        /*0000*/ 	.byte	0x04, 0x37
        /*0002*/ 	.short	(.L_9 - .L_8)
.L_8:
        /*0004*/ 	.word	0x0000007c


	//----- nvinfo : EIATTR_KPARAM_INFO
	.align		4
.L_9:
        /*0008*/ 	.byte	0x04, 0x17
        /*000a*/ 	.short	(.L_11 - .L_10)
.L_10:
        /*000c*/ 	.word	0x00000000
        /*0010*/ 	.short	0x0003
        /*0012*/ 	.short	0x0014
        /*0014*/ 	.byte	0x00, 0xf0, 0x11, 0x00


	//----- nvinfo : EIATTR_KPARAM_INFO
	.align		4
.L_11:
        /*0018*/ 	.byte	0x04, 0x17
        /*001a*/ 	.short	(.L_13 - .L_12)
.L_12:
        /*001c*/ 	.word	0x00000000
        /*0020*/ 	.short	0x0002
        /*0022*/ 	.short	0x0010
        /*0024*/ 	.byte	0x00, 0xf0, 0x11, 0x00


	//----- nvinfo : EIATTR_KPARAM_INFO
	.align		4
.L_13:
        /*0028*/ 	.byte	0x04, 0x17
        /*002a*/ 	.short	(.L_15 - .L_14)
.L_14:
        /*002c*/ 	.word	0x00000000
        /*0030*/ 	.short	0x0001
        /*0032*/ 	.short	0x0008
        /*0034*/ 	.byte	0x00, 0xf4, 0x21, 0x00


	//----- nvinfo : EIATTR_KPARAM_INFO
	.align		4
.L_15:
        /*0038*/ 	.byte	0x04, 0x17
        /*003a*/ 	.short	(.L_17 - .L_16)
.L_16:
        /*003c*/ 	.word	0x00000000
        /*0040*/ 	.short	0x0000
        /*0042*/ 	.short	0x0000
        /*0044*/ 	.byte	0x00, 0xf4, 0x21, 0x00


	//----- nvinfo : EIATTR_SPARSE_MMA_MASK
	.align		4
.L_17:
        /*0048*/ 	.byte	0x03, 0x50
        /*004a*/ 	.short	0x0000


	//----- nvinfo : EIATTR_MAXREG_COUNT
	.align		4
        /*004c*/ 	.byte	0x03, 0x1b
        /*004e*/ 	.short	0x00ff


	//----- nvinfo : EIATTR_EXIT_INSTR_OFFSETS
	.align		4
        /*0050*/ 	.byte	0x04, 0x1c
        /*0052*/ 	.short	(.L_19 - .L_18)


	//   ....[0]....
.L_18:
        /*0054*/ 	.word	0x00000340


	//   ....[1]....
        /*0058*/ 	.word	0x000003b0


	//----- nvinfo : EIATTR_REQNTID
	.align		4
.L_19:
        /*005c*/ 	.byte	0x04, 0x10
        /*005e*/ 	.short	(.L_21 - .L_20)
.L_20:
        /*0060*/ 	.word	0x00000020
        /*0064*/ 	.word	0x00000001
        /*0068*/ 	.word	0x00000001


	//----- nvinfo : EIATTR_CBANK_PARAM_SIZE
	.align		4
.L_21:
        /*006c*/ 	.byte	0x03, 0x19
        /*006e*/ 	.short	0x0018


	//----- nvinfo : EIATTR_PARAM_CBANK
	.align		4
        /*0070*/ 	.byte	0x04, 0x0a
        /*0072*/ 	.short	(.L_23 - .L_22)
	.align		4
.L_22:
        /*0074*/ 	.word	index@(.nv.constant0.triton_poi_fused_clone_0)
        /*0078*/ 	.short	0x0210
        /*007a*/ 	.short	0x0018


	//----- nvinfo : EIATTR_SW_WAR
	.align		4
.L_23:
        /*007c*/ 	.byte	0x04, 0x36
        /*007e*/ 	.short	(.L_25 - .L_24)
.L_24:
        /*0080*/ 	.word	0x00000008
.L_25:


//--------------------- .nv.callgraph             --------------------------
	.section	.nv.callgraph,"",@"SHT_CUDA_CALLGRAPH"
	.align	4
	.sectionentsize	8
	.align		4
        /*0000*/ 	.word	0x00000000
	.align		4
        /*0004*/ 	.word	0xffffffff
	.align		4
        /*0008*/ 	.word	0x00000000
	.align		4
        /*000c*/ 	.word	0xfffffffe
	.align		4
        /*0010*/ 	.word	0x00000000
	.align		4
        /*0014*/ 	.word	0xfffffffd
	.align		4
        /*0018*/ 	.word	0x00000000
	.align		4
        /*001c*/ 	.word	0xfffffffc


//--------------------- .text.triton_poi_fused_clone_0 --------------------------
	.section	.text.triton_poi_fused_clone_0,"ax",@progbits
	.sectionflags	@"SHF_BARRIERS=1"
	.align	128
        .global         triton_poi_fused_clone_0
        .type           triton_poi_fused_clone_0,@function
        .size           triton_poi_fused_clone_0,(.L_x_1 - triton_poi_fused_clone_0)
        .other          triton_poi_fused_clone_0,@"STO_CUDA_ENTRY STV_DEFAULT"
triton_poi_fused_clone_0:
.text.triton_poi_fused_clone_0:
[----:B------:R-:W0:Y:S02]  /*0000*/  LDC R1, c[0x0][0x28] ;  /* 0x00000a00ff017b82 */ /* 0x000e240000000800 */
[----:B------:R-:W1:Y:S01]  /*0010*/  S2R R0, SR_CTAID.Y ;  /* 0x0000000000007919 */ /* 0x000e620000002600 */
[----:B------:R-:W2:Y:S01]  /*0020*/  LDC.64 R4, c[0x0][0x210] ;  /* 0x00008400ff047b82 */ /* 0x000ea20000000a00 */
[----:B------:R-:W-:Y:S02]  /*0030*/  CS2R R12, SRZ ;  /* 0x00000000000c7805 */ /* 0x000fe4000001ff00 */
[----:B------:R-:W-:Y:S01]  /*0040*/  CS2R R14, SRZ ;  /* 0x00000000000e7805 */ /* 0x000fe2000001ff00 */
[----:B------:R-:W3:Y:S01]  /*0050*/  S2R R16, SR_TID.X ;  /* 0x0000000000107919 */ /* 0x000ee20000002100 */
[----:B------:R-:W-:Y:S01]  /*0060*/  ULDC.64 UR6, c[0x0][0x208] ;  /* 0x0000820000067ab9 */ /* 0x000fe20000000a00 */
[----:B------:R-:W4:Y:S01]  /*0070*/  S2R R6, SR_CTAID.X ;  /* 0x0000000000067919 */ /* 0x000f220000002500 */
[----:B-1----:R-:W-:Y:S02]  /*0080*/  IMAD.SHL.U32 R0, R0, 0x10, RZ ;  /* 0x0000001000007824 */ /* 0x002fe400078e00ff */
[----:B---3--:R-:W-:Y:S01]  /*0090*/  IMAD.SHL.U32 R7, R16, 0x2, RZ ;  /* 0x0000000210077824 */ /* 0x008fe200078e00ff */
[----:B------:R-:W-:Y:S01]  /*00a0*/  SHF.R.U32.HI R11, RZ, 0x3, R16 ;  /* 0x00000003ff0b7819 */ /* 0x000fe20000011610 */
[----:B----4-:R-:W-:-:S03]  /*00b0*/  IMAD.SHL.U32 R6, R6, 0x4, RZ ;  /* 0x0000000406067824 */ /* 0x010fc600078e00ff */
[----:B------:R-:W-:Y:S02]  /*00c0*/  LOP3.LUT R2, R0, 0xe, R7, 0xf8, !PT ;  /* 0x0000000e00027812 */ /* 0x000fe400078ef807 */
[----:B------:R-:W-:Y:S02]  /*00d0*/  SGXT.U32 R11, R11, 0x2 ;  /* 0x000000020b0b781a */ /* 0x000fe40000000000 */
[----:B------:R-:W-:Y:S02]  /*00e0*/  SHF.R.S32.HI R3, RZ, 0x1f, R2 ;  /* 0x0000001fff037819 */ /* 0x000fe40000011402 */
[----:B------:R-:W-:Y:S02]  /*00f0*/  ISETP.GE.AND P1, PT, R2, 0x10, PT ;  /* 0x000000100200780c */ /* 0x000fe40003f26270 */
[----:B------:R-:W-:Y:S02]  /*0100*/  LEA.HI R8, R3, R2, RZ, 0x2 ;  /* 0x0000000203087211 */ /* 0x000fe400078f10ff */
[----:B------:R-:W-:-:S02]  /*0110*/  LOP3.LUT R3, R6, R11, RZ, 0xfc, !PT ;  /* 0x0000000b06037212 */ /* 0x000fc400078efcff */
[C---:B------:R-:W-:Y:S01]  /*0120*/  LOP3.LUT R9, R8.reuse, 0xfffffffc, RZ, 0xc0, !PT ;  /* 0xfffffffc08097812 */ /* 0x040fe200078ec0ff */
[----:B------:R-:W-:Y:S01]  /*0130*/  IMAD.SHL.U32 R10, R8, 0x4, RZ ;  /* 0x00000004080a7824 */ /* 0x000fe200078e00ff */
[----:B------:R-:W-:-:S04]  /*0140*/  ISETP.GE.AND P0, PT, R3, 0x4, PT ;  /* 0x000000040300780c */ /* 0x000fc80003f06270 */
[----:B------:R-:W-:Y:S02]  /*0150*/  LOP3.LUT R10, R10, 0xfffffff0, RZ, 0xc0, !PT ;  /* 0xfffffff00a0a7812 */ /* 0x000fe400078ec0ff */
[----:B------:R-:W-:Y:S02]  /*0160*/  ISETP.LT.AND P0, PT, R2, 0x10, !P0 ;  /* 0x000000100200780c */ /* 0x000fe40004701270 */
[----:B------:R-:W-:-:S05]  /*0170*/  IADD3 R10, R10, R2, -R9 ;  /* 0x000000020a0a7210 */ /* 0x000fca0007ffe809 */
[----:B------:R-:W-:Y:S02]  /*0180*/  IMAD R3, R3, 0x4, R10 ;  /* 0x0000000403037824 */ /* 0x000fe400078e020a */
[----:B------:R-:W-:Y:S02]  /*0190*/  VIADD R9, R10, 0xc ;  /* 0x0000000c0a097836 */ /* 0x000fe40000000000 */
[----:B--2---:R-:W-:-:S04]  /*01a0*/  IMAD.WIDE R2, R3, 0x4, R4 ;  /* 0x0000000403027825 */ /* 0x004fc800078e0204 */
[----:B------:R-:W-:Y:S01]  /*01b0*/  IMAD.WIDE R4, R9, 0x4, R4 ;  /* 0x0000000409047825 */ /* 0x000fe200078e0204 */
[----:B------:R-:W2:Y:S04]  /*01c0*/  @P0 LDG.E.EL.64 R12, desc[UR6][R2.64] ;  /* 0x00000006020c0981 */ /* 0x000ea8000c2e1b00 */
[----:B------:R-:W2:Y:S01]  /*01d0*/  @!P1 LDG.E.EL.64 R14, desc[UR6][R4.64] ;  /* 0x00000006040e9981 */ /* 0x000ea2000c2e1b00 */
[----:B------:R-:W1:Y:S01]  /*01e0*/  S2UR UR5, SR_CgaCtaId ;  /* 0x00000000000579c3 */ /* 0x000e620000008800 */
[----:B------:R-:W-:Y:S01]  /*01f0*/  IMAD.SHL.U32 R8, R16, 0x8, RZ ;  /* 0x0000000810087824 */ /* 0x000fe200078e00ff */
[----:B------:R-:W-:Y:S01]  /*0200*/  UMOV UR4, 0x400 ;  /* 0x0000040000047882 */ /* 0x000fe20000000000 */
[----:B------:R-:W-:Y:S02]  /*0210*/  SHF.R.U32.HI R9, RZ, 0x1, R16 ;  /* 0x00000001ff097819 */ /* 0x000fe40000011610 */
[----:B------:R-:W-:-:S02]  /*0220*/  LOP3.LUT R6, R6, 0x2, R7, 0xf8, !PT ;  /* 0x0000000206067812 */ /* 0x000fc400078ef807 */
[----:B------:R-:W-:Y:S02]  /*0230*/  LOP3.LUT R10, R8, 0x38, RZ, 0xc0, !PT ;  /* 0x00000038080a7812 */ /* 0x000fe400078ec0ff */
[----:B------:R-:W-:Y:S02]  /*0240*/  LOP3.LUT R11, R11, 0x38, R8, 0xf8, !PT ;  /* 0x000000380b0b7812 */ /* 0x000fe400078ef808 */
[----:B------:R-:W-:Y:S02]  /*0250*/  SGXT.U32 R9, R9, 0x4 ;  /* 0x000000040909781a */ /* 0x000fe40000000000 */
[----:B------:R-:W-:Y:S02]  /*0260*/  ISETP.GE.AND P0, PT, R6, 0x4, PT ;  /* 0x000000040600780c */ /* 0x000fe40003f06270 */
[----:B------:R-:W-:Y:S02]  /*0270*/  LOP3.LUT R9, R0, R9, RZ, 0xfc, !PT ;  /* 0x0000000900097212 */ /* 0x000fe400078efcff */
[----:B------:R-:W-:-:S02]  /*0280*/  LOP3.LUT R7, R7, 0x3c, RZ, 0xc0, !PT ;  /* 0x0000003c07077812 */ /* 0x000fc400078ec0ff */
[----:B------:R-:W-:Y:S02]  /*0290*/  ISETP.LT.AND P0, PT, R9, 0x10, !P0 ;  /* 0x000000100900780c */ /* 0x000fe40004701270 */
[----:B------:R-:W-:Y:S01]  /*02a0*/  LOP3.LUT R8, R8, 0xf8, RZ, 0xc0, !PT ;  /* 0x000000f808087812 */ /* 0x000fe200078ec0ff */
[----:B-1----:R-:W-:-:S06]  /*02b0*/  UPRMT UR4, UR5, 0x654, UR4 ;  /* 0x0000065405047896 */ /* 0x002fcc0008000004 */
[----:B------:R-:W-:Y:S01]  /*02c0*/  VIADD R10, R10, UR4 ;  /* 0x000000040a0a7c36 */ /* 0x000fe20008000000 */
[----:B------:R-:W-:-:S03]  /*02d0*/  IADD3 R7, R8, UR4, R7 ;  /* 0x0000000408077c10 */ /* 0x000fc6000fffe007 */
[----:B------:R-:W-:Y:S02]  /*02e0*/  IMAD R10, R11, 0x4, R10 ;  /* 0x000000040b0a7824 */ /* 0x000fe400078e020a */
[----:B--2---:R-:W-:Y:S01]  /*02f0*/  FADD R12, -R14, R12 ;  /* 0x0000000c0e0c7221 */ /* 0x004fe20000000100 */
[----:B------:R-:W-:-:S04]  /*0300*/  FADD R13, -R15, R13 ;  /* 0x0000000d0f0d7221 */ /* 0x000fc80000000100 */
[----:B------:R1:W-:Y:S04]  /*0310*/  STS [R10], R12 ;  /* 0x0000000c0a007388 */ /* 0x0003e80000000800 */
[----:B------:R1:W-:Y:S01]  /*0320*/  STS [R10+0x14], R13 ;  /* 0x0000140d0a007388 */ /* 0x0003e20000000800 */
[----:B------:R-:W-:Y:S06]  /*0330*/  BAR.SYNC.DEFER_BLOCKING 0x0 ;  /* 0x0000000000007b1d */ /* 0x000fec0000010000 */
[----:B-1----:R-:W-:Y:S05]  /*0340*/  @!P0 EXIT ;  /* 0x000000000000894d */ /* 0x002fea0003800000 */
[----:B------:R-:W-:Y:S01]  /*0350*/  LDS R4, [R7] ;  /* 0x0000000007047984 */ /* 0x000fe20000000800 */
[----:B------:R-:W0:Y:S01]  /*0360*/  LDC.64 R2, c[0x0][0x218] ;  /* 0x00008600ff027b82 */ /* 0x000e220000000a00 */
[----:B------:R-:W-:Y:S02]  /*0370*/  IMAD R9, R9, 0x4, R6 ;  /* 0x0000000409097824 */ /* 0x000fe400078e0206 */
[----:B------:R-:W1:Y:S02]  /*0380*/  LDS R5, [R7+0x4] ;  /* 0x0000040007057984 */ /* 0x000e640000000800 */
[----:B0-----:R-:W-:-:S05]  /*0390*/  IMAD.WIDE R2, R9, 0x4, R2 ;  /* 0x0000000409027825 */ /* 0x001fca00078e0202 */
[----:B-1----:R-:W-:Y:S01]  /*03a0*/  STG.E.64 desc[UR6][R2.64], R4 ;  /* 0x0000000402007986 */ /* 0x002fe2000c101b06 */
[----:B------:R-:W-:Y:S05]  /*03b0*/  EXIT ;  /* 0x000000000000794d */ /* 0x000fea0003800000 */
.L_x_0:
[----:B------:R-:W-:-:S00]  /*03c0*/  BRA `(.L_x_0) ;  /* 0xfffffffc00fc7947 */ /* 0x000fc0000383ffff */
[----:B------:R-:W-:-:S00]  /*03d0*/  NOP ;  /* 0x0000000000007918 */ /* 0x000fc00000000000 */
        /* <DEDUP_REMOVED lines=10> */
.L_x_1:


//--------------------- .nv.shared.triton_poi_fused_clone_0 --------------------------
	.section	.nv.shared.triton_poi_fused_clone_0,"aw",@nobits
	.sectionflags	@""
	.align	16
	.zero		1024


//--------------------- .nv.constant0.triton_poi_fused_clone_0 --------------------------
	.section	.nv.constant0.triton_poi_fused_clone_0,"a",@progbits
	.sectionflags	@""
	.align	4
.nv.constant0.triton_poi_fused_clone_0:
	.zero		552
